	.headerflags	@"EF_CUDA_TEXMODE_UNIFIED EF_CUDA_64BIT_ADDRESS EF_CUDA_ACCELERATORS EF_CUDA_SM90 EF_CUDA_VIRTUAL_SM(EF_CUDA_SM90)"
	.elftype	@"ET_EXEC"


//--------------------- .nv.info                  --------------------------
	.section	.nv.info,"",@"SHT_CUDA_INFO"
	.align	4


	//----- nvinfo : EIATTR_REGCOUNT
	.align		4
        /*0000*/ 	.byte	0x04, 0x2f
        /*0002*/ 	.short	(.L_1 - .L_0)
	.align		4
.L_0:
        /*0004*/ 	.word	index@(triton_per_fused_abs_mean_sub_15)
        /*0008*/ 	.word	0x00000014


	//----- nvinfo : EIATTR_MIN_STACK_SIZE
	.align		4
.L_1:
        /*000c*/ 	.byte	0x04, 0x12
        /*000e*/ 	.short	(.L_3 - .L_2)
	.align		4
.L_2:
        /*0010*/ 	.word	index@(triton_per_fused_abs_mean_sub_15)
        /*0014*/ 	.word	0x00000000


	//----- nvinfo : EIATTR_FRAME_SIZE
	.align		4
.L_3:
        /*0018*/ 	.byte	0x04, 0x11
        /*001a*/ 	.short	(.L_5 - .L_4)
	.align		4
.L_4:
        /*001c*/ 	.word	index@(triton_per_fused_abs_mean_sub_15)
        /*0020*/ 	.word	0x00000000


	//----- nvinfo : EIATTR_MIN_STACK_SIZE
	.align		4
.L_5:
        /*0024*/ 	.byte	0x04, 0x12
        /*0026*/ 	.short	(.L_7 - .L_6)
	.align		4
.L_6:
        /*0028*/ 	.word	index@(triton_per_fused_abs_mean_sub_15)
        /*002c*/ 	.word	0x00000000
.L_7:


//--------------------- .nv.info.triton_per_fused_abs_mean_sub_15 --------------------------
	.section	.nv.info.triton_per_fused_abs_mean_sub_15,"",@"SHT_CUDA_INFO"
	.sectionflags	@""
	.align	4


	//----- nvinfo : EIATTR_CUDA_API_VERSION
	.align		4
        /*0000*/ 	.byte	0x04, 0x37
        /*0002*/ 	.short	(.L_9 - .L_8)
.L_8:
        /*0004*/ 	.word	0x0000007c


	//----- nvinfo : EIATTR_KPARAM_INFO
	.align		4
.L_9:
        /*0008*/ 	.byte	0x04, 0x17
        /*000a*/ 	.short	(.L_11 - .L_10)
.L_10:
        /*000c*/ 	.word	0x00000000
        /*0010*/ 	.short	0x0004
        /*0012*/ 	.short	0x001c
        /*0014*/ 	.byte	0x00, 0xf0, 0x11, 0x00


	//----- nvinfo : EIATTR_KPARAM_INFO
	.align		4
.L_11:
        /*0018*/ 	.byte	0x04, 0x17
        /*001a*/ 	.short	(.L_13 - .L_12)
.L_12:
        /*001c*/ 	.word	0x00000000
        /*0020*/ 	.short	0x0003
        /*0022*/ 	.short	0x0018
        /*0024*/ 	.byte	0x00, 0xf0, 0x11, 0x00


	//----- nvinfo : EIATTR_KPARAM_INFO
	.align		4
.L_13:
        /*0028*/ 	.byte	0x04, 0x17
        /*002a*/ 	.short	(.L_15 - .L_14)
.L_14:
        /*002c*/ 	.word	0x00000000
        /*0030*/ 	.short	0x0002
        /*0032*/ 	.short	0x0010
        /*0034*/ 	.byte	0x00, 0xf4, 0x21, 0x00


	//----- nvinfo : EIATTR_KPARAM_INFO
	.align		4
.L_15:
        /*0038*/ 	.byte	0x04, 0x17
        /*003a*/ 	.short	(.L_17 - .L_16)
.L_16:
        /*003c*/ 	.word	0x00000000
        /*0040*/ 	.short	0x0001
        /*0042*/ 	.short	0x0008
        /*0044*/ 	.byte	0x00, 0xf4, 0x21, 0x00


	//----- nvinfo : EIATTR_KPARAM_INFO
	.align		4
.L_17:
        /*0048*/ 	.byte	0x04, 0x17
        /*004a*/ 	.short	(.L_19 - .L_18)
.L_18:
        /*004c*/ 	.word	0x00000000
        /*0050*/ 	.short	0x0000
        /*0052*/ 	.short	0x0000
        /*0054*/ 	.byte	0x00, 0xf4, 0x21, 0x00


	//----- nvinfo : EIATTR_SPARSE_MMA_MASK
	.align		4
.L_19:
        /*0058*/ 	.byte	0x03, 0x50
        /*005a*/ 	.short	0x0000


	//----- nvinfo : EIATTR_MAXREG_COUNT
	.align		4
        /*005c*/ 	.byte	0x03, 0x1b
        /*005e*/ 	.short	0x00ff


	//----- nvinfo : EIATTR_COOP_GROUP_MASK_REGIDS
	.align		4
        /*0060*/ 	.byte	0x04, 0x29
        /*0062*/ 	.short	(.L_21 - .L_20)


	//   ....[0]....
.L_20:
        /*0064*/ 	.word	0xffffffff


	//   ....[1]....
        /*0068*/ 	.word	0xffffffff


	//   ....[2]....
        /*006c*/ 	.word	0xffffffff


	//   ....[3]....
        /*0070*/ 	.word	0xffffffff


	//   ....[4]....
        /*0074*/ 	.word	0xffffffff


	//   ....[5]....
        /*0078*/ 	.word	0xffffffff


	//----- nvinfo : EIATTR_COOP_GROUP_INSTR_OFFSETS
	.align		4
.L_21:
        /*007c*/ 	.byte	0x04, 0x28
        /*007e*/ 	.short	(.L_23 - .L_22)


	//   ....[0]....
.L_22:
        /*0080*/ 	.word	0x00000450


	//   ....[1]....
        /*0084*/ 	.word	0x00000470


	//   ....[2]....
        /*0088*/ 	.word	0x00000490


	//   ....[3]....
        /*008c*/ 	.word	0x000004b0


	//   ....[4]....
        /*0090*/ 	.word	0x000004d0


	//   ....[5]....
        /*0094*/ 	.word	0x00000550


	//----- nvinfo : EIATTR_EXIT_INSTR_OFFSETS
	.align		4
.L_23:
        /*0098*/ 	.byte	0x04, 0x1c
        /*009a*/ 	.short	(.L_25 - .L_24)


	//   ....[0]....
.L_24:
        /*009c*/ 	.word	0x000005b0


	//   ....[1]....
        /*00a0*/ 	.word	0x00000600


	//----- nvinfo : EIATTR_REQNTID
	.align		4
.L_25:
        /*00a4*/ 	.byte	0x04, 0x10
        /*00a6*/ 	.short	(.L_27 - .L_26)
.L_26:
        /*00a8*/ 	.word	0x00000040
        /*00ac*/ 	.word	0x00000001
        /*00b0*/ 	.word	0x00000001


	//----- nvinfo : EIATTR_CBANK_PARAM_SIZE
	.align		4
.L_27:
        /*00b4*/ 	.byte	0x03, 0x19
        /*00b6*/ 	.short	0x0020


	//----- nvinfo : EIATTR_PARAM_CBANK
	.align		4
        /*00b8*/ 	.byte	0x04, 0x0a
        /*00ba*/ 	.short	(.L_29 - .L_28)
	.align		4
.L_28:
        /*00bc*/ 	.word	index@(.nv.constant0.triton_per_fused_abs_mean_sub_15)
        /*00c0*/ 	.short	0x0210
        /*00c2*/ 	.short	0x0020


	//----- nvinfo : EIATTR_SW_WAR
	.align		4
.L_29:
        /*00c4*/ 	.byte	0x04, 0x36
        /*00c6*/ 	.short	(.L_31 - .L_30)
.L_30:
        /*00c8*/ 	.word	0x00000008
.L_31:


//--------------------- .nv.callgraph             --------------------------
	.section	.nv.callgraph,"",@"SHT_CUDA_CALLGRAPH"
	.align	4
	.sectionentsize	8
	.align		4
        /*0000*/ 	.word	0x00000000
	.align		4
        /*0004*/ 	.word	0xffffffff
	.align		4
        /*0008*/ 	.word	0x00000000
	.align		4
        /*000c*/ 	.word	0xfffffffe
	.align		4
        /*0010*/ 	.word	0x00000000
	.align		4
        /*0014*/ 	.word	0xfffffffd
	.align		4
        /*0018*/ 	.word	0x00000000
	.align		4
        /*001c*/ 	.word	0xfffffffc


//--------------------- .text.triton_per_fused_abs_mean_sub_15 --------------------------
	.section	.text.triton_per_fused_abs_mean_sub_15,"ax",@progbits
	.sectionflags	@"SHF_BARRIERS=1"
	.align	128
        .global         triton_per_fused_abs_mean_sub_15
        .type           triton_per_fused_abs_mean_sub_15,@function
        .size           triton_per_fused_abs_mean_sub_15,(.L_x_1 - triton_per_fused_abs_mean_sub_15)
        .other          triton_per_fused_abs_mean_sub_15,@"STO_CUDA_ENTRY STV_DEFAULT"
triton_per_fused_abs_mean_sub_15:
.text.triton_per_fused_abs_mean_sub_15:
[----:B------:R-:W0:Y:S02]  /*0000*/  LDC R1, c[0x0][0x28] ;  /* 0x00000a00ff017b82 */ /* 0x000e240000000800 */
[----:B------:R-:W1:Y:S01]  /*0010*/  S2R R0, SR_CTAID.X ;  /* 0x0000000000007919 */ /* 0x000e620000002500 */
[----:B------:R-:W-:Y:S01]  /*0020*/  ULDC.64 UR6, c[0x0][0x208] ;  /* 0x0000820000067ab9 */ /* 0x000fe20000000a00 */
[----:B------:R-:W2:Y:S01]  /*0030*/  S2R R3, SR_TID.X ;  /* 0x0000000000037919 */ /* 0x000ea20000002100 */
[----:B-1----:R-:W-:-:S04]  /*0040*/  SHF.R.S32.HI R5, RZ, 0x1f, R0 ;  /* 0x0000001fff057819 */ /* 0x002fc80000011400 */
[----:B------:R-:W-:-:S04]  /*0050*/  LEA.HI R5, R5, R0, RZ, 0x6 ;  /* 0x0000000005057211 */ /* 0x000fc800078f30ff */
[----:B------:R-:W-:Y:S01]  /*0060*/  SHF.R.S32.HI R7, RZ, 0x1e, R5 ;  /* 0x0000001eff077819 */ /* 0x000fe20000011405 */
[C---:B------:R-:W-:Y:S01]  /*0070*/  IMAD.SHL.U32 R4, R5.reuse, 0x2, RZ ;  /* 0x0000000205047824 */ /* 0x040fe200078e00ff */
[----:B------:R-:W-:Y:S02]  /*0080*/  LOP3.LUT R5, R5, 0x7ffc0, RZ, 0xc0, !PT ;  /* 0x0007ffc005057812 */ /* 0x000fe400078ec0ff */
[----:B------:R-:W-:Y:S02]  /*0090*/  SGXT R7, R7, 0x1 ;  /* 0x000000010707781a */ /* 0x000fe40000000200 */
[----:B------:R-:W-:Y:S01]  /*00a0*/  LOP3.LUT R4, R4, 0xffffff80, RZ, 0xc0, !PT ;  /* 0xffffff8004047812 */ /* 0x000fe200078ec0ff */
[----:B------:R-:W-:-:S03]  /*00b0*/  IMAD.IADD R5, R0, 0x1, -R5 ;  /* 0x0000000100057824 */ /* 0x000fc600078e0a05 */
[----:B--2---:R-:W-:-:S04]  /*00c0*/  LOP3.LUT R4, R4, 0x3f, R3, 0xf8, !PT ;  /* 0x0000003f04047812 */ /* 0x004fc800078ef803 */
[----:B------:R-:W-:Y:S01]  /*00d0*/  LEA.HI R8, R7, R4, RZ, 0x5 ;  /* 0x0000000407087211 */ /* 0x000fe200078f28ff */
[C---:B------:R-:W-:Y:S01]  /*00e0*/  IMAD R9, R5.reuse, 0x2000, R4 ;  /* 0x0000200005097824 */ /* 0x040fe200078e0204 */
[----:B------:R-:W-:Y:S02]  /*00f0*/  LOP3.LUT R6, R4, 0x40, RZ, 0xfc, !PT ;  /* 0x0000004004067812 */ /* 0x000fe400078efcff */
[----:B------:R-:W-:Y:S02]  /*0100*/  SHF.R.S32.HI R4, RZ, 0x5, R8 ;  /* 0x00000005ff047819 */ /* 0x000fe40000011408 */
[----:B------:R-:W-:Y:S01]  /*0110*/  SHF.R.S32.HI R12, RZ, 0x1f, R9 ;  /* 0x0000001fff0c7819 */ /* 0x000fe20000011409 */
[----:B------:R-:W-:Y:S01]  /*0120*/  IMAD R10, R5, 0x2000, R6 ;  /* 0x00002000050a7824 */ /* 0x000fe200078e0206 */
[----:B------:R-:W-:Y:S02]  /*0130*/  LEA.HI R5, R4, R4, RZ, 0x5 ;  /* 0x0000000404057211 */ /* 0x000fe400078f28ff */
[----:B------:R-:W-:-:S02]  /*0140*/  LEA.HI R6, R7, R6, RZ, 0x5 ;  /* 0x0000000607067211 */ /* 0x000fc400078f28ff */
[CC--:B------:R-:W-:Y:S02]  /*0150*/  LEA.HI R8, R12.reuse, R9.reuse, RZ, 0x11 ;  /* 0x000000090c087211 */ /* 0x0c0fe400078f88ff */
[----:B------:R-:W-:Y:S02]  /*0160*/  SHF.R.S32.HI R7, RZ, 0x1f, R10 ;  /* 0x0000001fff077819 */ /* 0x000fe4000001140a */
[----:B------:R-:W-:Y:S02]  /*0170*/  LEA.HI R12, R12, R9, RZ, 0xa ;  /* 0x000000090c0c7211 */ /* 0x000fe400078f50ff */
[----:B------:R-:W-:Y:S02]  /*0180*/  LOP3.LUT R5, R5, 0xfffe0, RZ, 0xc0, !PT ;  /* 0x000fffe005057812 */ /* 0x000fe400078ec0ff */
[CC--:B------:R-:W-:Y:S02]  /*0190*/  LEA.HI R9, R7.reuse, R10.reuse, RZ, 0x11 ;  /* 0x0000000a07097211 */ /* 0x0c0fe400078f88ff */
[----:B------:R-:W-:Y:S01]  /*01a0*/  SHF.R.S32.HI R14, RZ, 0xa, R12 ;  /* 0x0000000aff0e7819 */ /* 0x000fe2000001140c */
[----:B------:R-:W-:Y:S01]  /*01b0*/  IMAD.IADD R13, R4, 0x1, -R5 ;  /* 0x00000001040d7824 */ /* 0x000fe200078e0a05 */
[----:B------:R-:W-:Y:S01]  /*01c0*/  LEA.HI R10, R7, R10, RZ, 0xa ;  /* 0x0000000a070a7211 */ /* 0x000fe200078f50ff */
[----:B------:R-:W1:Y:S01]  /*01d0*/  LDC.64 R4, c[0x0][0x218] ;  /* 0x00008600ff047b82 */ /* 0x000e620000000a00 */
[----:B------:R-:W-:-:S02]  /*01e0*/  SHF.R.S32.HI R11, RZ, 0x5, R6 ;  /* 0x00000005ff0b7819 */ /* 0x000fc40000011406 */
[----:B------:R-:W-:Y:S02]  /*01f0*/  LEA.HI R16, R14, R14, RZ, 0x7 ;  /* 0x0000000e0e107211 */ /* 0x000fe400078f38ff */
[----:B------:R-:W-:Y:S02]  /*0200*/  LEA.HI R12, R11, R11, RZ, 0x5 ;  /* 0x0000000b0b0c7211 */ /* 0x000fe400078f28ff */
[----:B------:R-:W-:Y:S01]  /*0210*/  SHF.R.S32.HI R15, RZ, 0xa, R10 ;  /* 0x0000000aff0f7819 */ /* 0x000fe2000001140a */
[----:B------:R-:W2:Y:S01]  /*0220*/  LDC.64 R6, c[0x0][0x210] ;  /* 0x00008400ff067b82 */ /* 0x000ea20000000a00 */
[----:B------:R-:W-:Y:S01]  /*0230*/  IMAD.SHL.U32 R10, R3, 0x80, RZ ;  /* 0x00000080030a7824 */ /* 0x000fe200078e00ff */
[----:B------:R-:W-:Y:S02]  /*0240*/  LOP3.LUT R17, R16, 0xffffff80, RZ, 0xc0, !PT ;  /* 0xffffff8010117812 */ /* 0x000fe400078ec0ff */
[----:B------:R-:W-:Y:S02]  /*0250*/  LOP3.LUT R12, R12, 0xfffe0, RZ, 0xc0, !PT ;  /* 0x000fffe00c0c7812 */ /* 0x000fe400078ec0ff */
[----:B------:R-:W-:Y:S01]  /*0260*/  LEA.HI R16, R15, R15, RZ, 0x7 ;  /* 0x0000000f0f107211 */ /* 0x000fe200078f38ff */
[----:B------:R-:W-:Y:S01]  /*0270*/  IMAD.IADD R17, R14, 0x1, -R17 ;  /* 0x000000010e117824 */ /* 0x000fe200078e0a11 */
[----:B------:R-:W-:Y:S01]  /*0280*/  LOP3.LUT R10, R10, 0xf80, RZ, 0xc0, !PT ;  /* 0x00000f800a0a7812 */ /* 0x000fe200078ec0ff */
[----:B------:R-:W-:Y:S01]  /*0290*/  IMAD.IADD R11, R11, 0x1, -R12 ;  /* 0x000000010b0b7824 */ /* 0x000fe200078e0a0c */
[----:B------:R-:W-:-:S02]  /*02a0*/  LOP3.LUT R16, R16, 0xffffff80, RZ, 0xc0, !PT ;  /* 0xffffff8010107812 */ /* 0x000fc400078ec0ff */
[----:B------:R-:W-:Y:S01]  /*02b0*/  LOP3.LUT R8, R8, 0xfffe0000, RZ, 0xc0, !PT ;  /* 0xfffe000008087812 */ /* 0x000fe200078ec0ff */
[--C-:B------:R-:W-:Y:S02]  /*02c0*/  IMAD R13, R13, 0x1000, R10.reuse ;  /* 0x000010000d0d7824 */ /* 0x100fe400078e020a */
[----:B------:R-:W-:Y:S01]  /*02d0*/  IMAD R11, R11, 0x1000, R10 ;  /* 0x000010000b0b7824 */ /* 0x000fe200078e020a */
[----:B------:R-:W-:Y:S01]  /*02e0*/  LOP3.LUT R10, R9, 0xfffe0000, RZ, 0xc0, !PT ;  /* 0xfffe0000090a7812 */ /* 0x000fe200078ec0ff */
[----:B------:R-:W-:Y:S01]  /*02f0*/  IMAD.IADD R16, R15, 0x1, -R16 ;  /* 0x000000010f107824 */ /* 0x000fe200078e0a10 */
[----:B------:R-:W-:-:S04]  /*0300*/  IADD3 R13, R17, R13, R8 ;  /* 0x0000000d110d7210 */ /* 0x000fc80007ffe008 */
[----:B------:R-:W-:Y:S01]  /*0310*/  IADD3 R15, R16, R11, R10 ;  /* 0x0000000b100f7210 */ /* 0x000fe20007ffe00a */
[----:B-1----:R-:W-:-:S04]  /*0320*/  IMAD.WIDE R10, R13, 0x4, R4 ;  /* 0x000000040d0a7825 */ /* 0x002fc800078e0204 */
[--C-:B--2---:R-:W-:Y:S02]  /*0330*/  IMAD.WIDE R8, R13, 0x4, R6.reuse ;  /* 0x000000040d087825 */ /* 0x104fe400078e0206 */
[----:B------:R-:W2:Y:S02]  /*0340*/  LDG.E.EL R11, desc[UR6][R10.64] ;  /* 0x000000060a0b7981 */ /* 0x000ea4000c2e1900 */
[C---:B------:R-:W-:Y:S02]  /*0350*/  IMAD.WIDE R6, R15.reuse, 0x4, R6 ;  /* 0x000000040f067825 */ /* 0x040fe400078e0206 */
[----:B------:R-:W2:Y:S02]  /*0360*/  LDG.E.EL R8, desc[UR6][R8.64] ;  /* 0x0000000608087981 */ /* 0x000ea4000c2e1900 */
[----:B------:R-:W-:Y:S02]  /*0370*/  IMAD.WIDE R4, R15, 0x4, R4 ;  /* 0x000000040f047825 */ /* 0x000fe400078e0204 */
[----:B------:R-:W3:Y:S04]  /*0380*/  LDG.E.EL R6, desc[UR6][R6.64] ;  /* 0x0000000606067981 */ /* 0x000ee8000c2e1900 */
[----:B------:R1:W3:Y:S01]  /*0390*/  LDG.E.EL R5, desc[UR6][R4.64] ;  /* 0x0000000604057981 */ /* 0x0002e2000c2e1900 */
[----:B------:R-:W4:Y:S01]  /*03a0*/  S2UR UR5, SR_CgaCtaId ;  /* 0x00000000000579c3 */ /* 0x000f220000008800 */
[----:B------:R-:W-:Y:S01]  /*03b0*/  LOP3.LUT P0, RZ, R3, 0x1f, RZ, 0xc0, !PT ;  /* 0x0000001f03ff7812 */ /* 0x000fe2000780c0ff */
[----:B------:R-:W-:Y:S01]  /*03c0*/  UMOV UR4, 0x400 ;  /* 0x0000040000047882 */ /* 0x000fe20000000000 */
[----:B-1----:R-:W-:-:S04]  /*03d0*/  SHF.R.U32.HI R4, RZ, 0x3, R3 ;  /* 0x00000003ff047819 */ /* 0x002fc80000011603 */
[----:B------:R-:W-:Y:S01]  /*03e0*/  LOP3.LUT R4, R4, 0x4, RZ, 0xc0, !PT ;  /* 0x0000000404047812 */ /* 0x000fe200078ec0ff */
[----:B----4-:R-:W-:Y:S01]  /*03f0*/  UPRMT UR4, UR5, 0x654, UR4 ;  /* 0x0000065405047896 */ /* 0x010fe20008000004 */
[----:B------:R-:W-:-:S05]  /*0400*/  ISETP.GE.AND P1, PT, R3, 0x2, PT ;  /* 0x000000020300780c */ /* 0x000fca0003f26270 */
[----:B------:R-:W-:Y:S01]  /*0410*/  LEA R7, R3, UR4, 0x2 ;  /* 0x0000000403077c11 */ /* 0x000fe2000f8e10ff */
[----:B--2---:R-:W-:Y:S01]  /*0420*/  FADD R13, R8, -R11 ;  /* 0x8000000b080d7221 */ /* 0x004fe20000000000 */
[----:B---3--:R-:W-:-:S04]  /*0430*/  FADD R12, R6, -R5 ;  /* 0x80000005060c7221 */ /* 0x008fc80000000000 */
[----:B------:R-:W-:-:S05]  /*0440*/  FADD R12, |R12|, |R13| ;  /* 0x4000000d0c0c7221 */ /* 0x000fca0000000200 */
[----:B------:R-:W1:Y:S02]  /*0450*/  SHFL.BFLY PT, R13, R12, 0x10, 0x1f ;  /* 0x0e001f000c0d7f89 */ /* 0x000e6400000e0000 */
[----:B-1----:R-:W-:-:S05]  /*0460*/  FADD R13, R12, R13 ;  /* 0x0000000d0c0d7221 */ /* 0x002fca0000000000 */
        /* <DEDUP_REMOVED lines=8> */
[----:B------:R-:W-:Y:S01]  /*04f0*/  @!P0 STS [R4+UR4], R5 ;  /* 0x0000000504008988 */ /* 0x000fe20008000804 */
[----:B------:R-:W-:Y:S06]  /*0500*/  BAR.SYNC.DEFER_BLOCKING 0x0 ;  /* 0x0000000000007b1d */ /* 0x000fec0000010000 */
[----:B------:R-:W1:Y:S01]  /*0510*/  @!P1 LDS R2, [R7] ;  /* 0x0000000007029984 */ /* 0x000e620000000800 */
[----:B------:R-:W-:-:S04]  /*0520*/  LOP3.LUT R6, R3, 0x1, RZ, 0xc0, !PT ;  /* 0x0000000103067812 */ /* 0x000fc800078ec0ff */
[----:B------:R-:W-:-:S04]  /*0530*/  ISETP.NE.U32.AND P0, PT, R6, 0x1, PT ;  /* 0x000000010600780c */ /* 0x000fc80003f05070 */
[C---:B------:R-:W-:Y:S01]  /*0540*/  ISETP.LT.AND P0, PT, R3.reuse, 0x2, P0 ;  /* 0x000000020300780c */ /* 0x040fe20000701270 */
[----:B-1----:R-:W1:Y:S01]  /*0550*/  SHFL.BFLY PT, R9, R2, 0x1, 0x1f ;  /* 0x0c201f0002097f89 */ /* 0x002e6200000e0000 */
[----:B------:R-:W-:-:S04]  /*0560*/  LOP3.LUT R3, R3, 0x3f, RZ, 0xc0, !PT ;  /* 0x0000003f03037812 */ /* 0x000fc800078ec0ff */
[----:B------:R-:W-:Y:S01]  /*0570*/  ISETP.NE.AND P1, PT, R3, RZ, PT ;  /* 0x000000ff0300720c */ /* 0x000fe20003f25270 */
[----:B-1----:R-:W-:-:S06]  /*0580*/  FADD R6, R2, R9 ;  /* 0x0000000902067221 */ /* 0x002fcc0000000000 */
[----:B------:R1:W-:Y:S01]  /*0590*/  @P0 STS [R7], R6 ;  /* 0x0000000607000388 */ /* 0x0003e20000000800 */
[----:B------:R-:W-:Y:S06]  /*05a0*/  BAR.SYNC.DEFER_BLOCKING 0x0 ;  /* 0x0000000000007b1d */ /* 0x000fec0000010000 */
[----:B-1----:R-:W-:Y:S05]  /*05b0*/  @P1 EXIT ;  /* 0x000000000000194d */ /* 0x002fea0003800000 */
[----:B------:R-:W0:Y:S01]  /*05c0*/  LDS R5, [UR4] ;  /* 0x00000004ff057984 */ /* 0x000e220008000800 */
[----:B------:R-:W1:Y:S02]  /*05d0*/  LDC.64 R2, c[0x0][0x220] ;  /* 0x00008800ff027b82 */ /* 0x000e640000000a00 */
[----:B-1----:R-:W-:-:S05]  /*05e0*/  IMAD.WIDE R2, R0, 0x4, R2 ;  /* 0x0000000400027825 */ /* 0x002fca00078e0202 */
[----:B0-----:R-:W-:Y:S01]  /*05f0*/  STG.E desc[UR6][R2.64], R5 ;  /* 0x0000000502007986 */ /* 0x001fe2000c101906 */
[----:B------:R-:W-:Y:S05]  /*0600*/  EXIT ;  /* 0x000000000000794d */ /* 0x000fea0003800000 */
.L_x_0:
[----:B------:R-:W-:-:S00]  /*0610*/  BRA `(.L_x_0) ;  /* 0xfffffffc00fc7947 */ /* 0x000fc0000383ffff */
[----:B------:R-:W-:-:S00]  /*0620*/  NOP ;  /* 0x0000000000007918 */ /* 0x000fc00000000000 */
        /* <DEDUP_REMOVED lines=13> */
.L_x_1:


//--------------------- .nv.shared.triton_per_fused_abs_mean_sub_15 --------------------------
	.section	.nv.shared.triton_per_fused_abs_mean_sub_15,"aw",@nobits
	.sectionflags	@""
	.align	16
	.zero		1024


//--------------------- .nv.constant0.triton_per_fused_abs_mean_sub_15 --------------------------
	.section	.nv.constant0.triton_per_fused_abs_mean_sub_15,"a",@progbits
	.sectionflags	@""
	.align	4
.nv.constant0.triton_per_fused_abs_mean_sub_15:
	.zero		560
